//
// Generated by NVIDIA NVVM Compiler
//
// Compiler Build ID: CL-36424714
// Cuda compilation tools, release 13.0, V13.0.88
// Based on NVVM 20.0.0
//

.version 9.0
.target sm_100
.address_size 64

	// .globl	_Z10multKerneliPfS_S_

.visible .entry _Z10multKerneliPfS_S_(
	.param .u32 _Z10multKerneliPfS_S__param_0,
	.param .u64 .ptr .align 1 _Z10multKerneliPfS_S__param_1,
	.param .u64 .ptr .align 1 _Z10multKerneliPfS_S__param_2,
	.param .u64 .ptr .align 1 _Z10multKerneliPfS_S__param_3
)
{
	.reg .pred 	%p<7>;
	.reg .b32 	%r<31>;
	.reg .b32 	%f<16>;
	.reg .b64 	%rd<25>;

	ld.param.u32 	%r12, [_Z10multKerneliPfS_S__param_0];
	ld.param.u64 	%rd4, [_Z10multKerneliPfS_S__param_1];
	ld.param.u64 	%rd5, [_Z10multKerneliPfS_S__param_2];
	ld.param.u64 	%rd6, [_Z10multKerneliPfS_S__param_3];
	cvta.to.global.u64 	%rd1, %rd6;
	cvta.to.global.u64 	%rd2, %rd5;
	cvta.to.global.u64 	%rd3, %rd4;
	mov.u32 	%r13, %ctaid.x;
	mov.u32 	%r14, %ntid.x;
	mov.u32 	%r15, %tid.x;
	mad.lo.s32 	%r29, %r13, %r14, %r15;
	mov.u32 	%r16, %nctaid.x;
	mul.lo.s32 	%r2, %r14, %r16;
	setp.ge.s32 	%p1, %r29, %r12;
	@%p1 bra 	$L__BB0_7;
	add.s32 	%r17, %r29, %r2;
	max.s32 	%r18, %r12, %r17;
	setp.lt.s32 	%p2, %r17, %r12;
	selp.u32 	%r19, 1, 0, %p2;
	add.s32 	%r20, %r17, %r19;
	sub.s32 	%r21, %r18, %r20;
	div.u32 	%r22, %r21, %r2;
	add.s32 	%r3, %r22, %r19;
	and.b32  	%r23, %r3, 3;
	setp.eq.s32 	%p3, %r23, 3;
	@%p3 bra 	$L__BB0_4;
	add.s32 	%r24, %r3, 1;
	and.b32  	%r25, %r24, 3;
	neg.s32 	%r27, %r25;
$L__BB0_3:
	.pragma "nounroll";
	mul.wide.s32 	%rd7, %r29, 4;
	add.s64 	%rd8, %rd1, %rd7;
	add.s64 	%rd9, %rd2, %rd7;
	add.s64 	%rd10, %rd3, %rd7;
	ld.global.f32 	%f1, [%rd10];
	ld.global.f32 	%f2, [%rd9];
	mul.f32 	%f3, %f1, %f2;
	st.global.f32 	[%rd8], %f3;
	add.s32 	%r29, %r29, %r2;
	add.s32 	%r27, %r27, 1;
	setp.ne.s32 	%p4, %r27, 0;
	@%p4 bra 	$L__BB0_3;
$L__BB0_4:
	setp.lt.u32 	%p5, %r3, 3;
	@%p5 bra 	$L__BB0_7;
	mul.wide.s32 	%rd15, %r2, 4;
	shl.b32 	%r26, %r2, 2;
$L__BB0_6:
	mul.wide.s32 	%rd11, %r29, 4;
	add.s64 	%rd12, %rd3, %rd11;
	ld.global.f32 	%f4, [%rd12];
	add.s64 	%rd13, %rd2, %rd11;
	ld.global.f32 	%f5, [%rd13];
	mul.f32 	%f6, %f4, %f5;
	add.s64 	%rd14, %rd1, %rd11;
	st.global.f32 	[%rd14], %f6;
	add.s64 	%rd16, %rd12, %rd15;
	ld.global.f32 	%f7, [%rd16];
	add.s64 	%rd17, %rd13, %rd15;
	ld.global.f32 	%f8, [%rd17];
	mul.f32 	%f9, %f7, %f8;
	add.s64 	%rd18, %rd14, %rd15;
	st.global.f32 	[%rd18], %f9;
	add.s64 	%rd19, %rd16, %rd15;
	ld.global.f32 	%f10, [%rd19];
	add.s64 	%rd20, %rd17, %rd15;
	ld.global.f32 	%f11, [%rd20];
	mul.f32 	%f12, %f10, %f11;
	add.s64 	%rd21, %rd18, %rd15;
	st.global.f32 	[%rd21], %f12;
	add.s64 	%rd22, %rd19, %rd15;
	ld.global.f32 	%f13, [%rd22];
	add.s64 	%rd23, %rd20, %rd15;
	ld.global.f32 	%f14, [%rd23];
	mul.f32 	%f15, %f13, %f14;
	add.s64 	%rd24, %rd21, %rd15;
	st.global.f32 	[%rd24], %f15;
	add.s32 	%r29, %r26, %r29;
	setp.lt.s32 	%p6, %r29, %r12;
	@%p6 bra 	$L__BB0_6;
$L__BB0_7:
	ret;

}


// ===== COMPILED SASS (sm_100) =====

	.target	sm_100

	.elftype	@"ET_EXEC"


//--------------------- .note.nv.tkinfo           --------------------------
	.section	.note.nv.tkinfo,"",@"SHT_NOTE"
	.sectionflags	@"SHF_NOTE_NV_TKINFO"
	.tkinfo
        /*0018*/ 	.word	0x00000002
        /*0030*/ 	.string	""
        /*0030*/ 	.string	"ptxas"
        /*0030*/ 	.string	"Cuda compilation tools, release 13.0, V13.0.88"
        /*0030*/ 	.string	"Build cuda_13.0.r13.0/compiler.36424714_0"
        /*0030*/ 	.string	"-arch sm_100 -m 64 "



//--------------------- .note.nv.cuinfo           --------------------------
	.section	.note.nv.cuinfo,"",@"SHT_NOTE"
	.sectionflags	@"SHF_NOTE_NV_CUINFO"
        /*0018*/ 	.short	0x0002
        /*001a*/ 	.short	0x0064
        /*001c*/ 	.short	0x0082
	.zero		2


//--------------------- .nv.info                  --------------------------
	.section	.nv.info,"",@"SHT_CUDA_INFO"
	.align	4


	//----- nvinfo : EIATTR_REGCOUNT
	.align		4
        /*0000*/ 	.byte	0x04, 0x2f
        /*0002*/ 	.short	(.L_1 - .L_0)
	.align		4
.L_0:
        /*0004*/ 	.word	index@(_Z10multKerneliPfS_S_)
        /*0008*/ 	.word	0x0000001a


	//----- nvinfo : EIATTR_FRAME_SIZE
	.align		4
.L_1:
        /*000c*/ 	.byte	0x04, 0x11
        /*000e*/ 	.short	(.L_3 - .L_2)
	.align		4
.L_2:
        /*0010*/ 	.word	index@(_Z10multKerneliPfS_S_)
        /*0014*/ 	.word	0x00000000


	//----- nvinfo : EIATTR_MIN_STACK_SIZE
	.align		4
.L_3:
        /*0018*/ 	.byte	0x04, 0x12
        /*001a*/ 	.short	(.L_5 - .L_4)
	.align		4
.L_4:
        /*001c*/ 	.word	index@(_Z10multKerneliPfS_S_)
        /*0020*/ 	.word	0x00000000
.L_5:


//--------------------- .nv.compat                --------------------------
	.section	.nv.compat,"",@"SHT_CUDA_COMPAT_INFO"
	.align	4
        /*0000*/ 	.byte	0x02, 0x09, 0x00, 0x00, 0x02, 0x02, 0x01, 0x00, 0x02, 0x05, 0x05, 0x00, 0x03, 0x07, 0x01, 0x01
        /*0010*/ 	.byte	0x02, 0x03, 0x00, 0x00, 0x02, 0x06, 0x01, 0x00, 0x04, 0x0b, 0x08, 0x00, 0x09, 0x00, 0x00, 0x00
        /*0020*/ 	.byte	0x00, 0x00, 0x00, 0x00


//--------------------- .nv.info._Z10multKerneliPfS_S_ --------------------------
	.section	.nv.info._Z10multKerneliPfS_S_,"",@"SHT_CUDA_INFO"
	.sectionflags	@""
	.align	4


	//----- nvinfo : EIATTR_CUDA_API_VERSION
	.align		4
        /*0000*/ 	.byte	0x04, 0x37
        /*0002*/ 	.short	(.L_7 - .L_6)
.L_6:
        /*0004*/ 	.word	0x00000082


	//----- nvinfo : EIATTR_KPARAM_INFO
	.align		4
.L_7:
        /*0008*/ 	.byte	0x04, 0x17
        /*000a*/ 	.short	(.L_9 - .L_8)
.L_8:
        /*000c*/ 	.word	0x00000000
        /*0010*/ 	.short	0x0003
        /*0012*/ 	.short	0x0018
        /*0014*/ 	.byte	0x00, 0xf5, 0x21, 0x00


	//----- nvinfo : EIATTR_KPARAM_INFO
	.align		4
.L_9:
        /*0018*/ 	.byte	0x04, 0x17
        /*001a*/ 	.short	(.L_11 - .L_10)
.L_10:
        /*001c*/ 	.word	0x00000000
        /*0020*/ 	.short	0x0002
        /*0022*/ 	.short	0x0010
        /*0024*/ 	.byte	0x00, 0xf5, 0x21, 0x00


	//----- nvinfo : EIATTR_KPARAM_INFO
	.align		4
.L_11:
        /*0028*/ 	.byte	0x04, 0x17
        /*002a*/ 	.short	(.L_13 - .L_12)
.L_12:
        /*002c*/ 	.word	0x00000000
        /*0030*/ 	.short	0x0001
        /*0032*/ 	.short	0x0008
        /*0034*/ 	.byte	0x00, 0xf5, 0x21, 0x00


	//----- nvinfo : EIATTR_KPARAM_INFO
	.align		4
.L_13:
        /*0038*/ 	.byte	0x04, 0x17
        /*003a*/ 	.short	(.L_15 - .L_14)
.L_14:
        /*003c*/ 	.word	0x00000000
        /*0040*/ 	.short	0x0000
        /*0042*/ 	.short	0x0000
        /*0044*/ 	.byte	0x00, 0xf0, 0x11, 0x00


	//----- nvinfo : EIATTR_SPARSE_MMA_MASK
	.align		4
.L_15:
        /*0048*/ 	.byte	0x03, 0x50
        /*004a*/ 	.short	0x0000


	//----- nvinfo : EIATTR_MAXREG_COUNT
	.align		4
        /*004c*/ 	.byte	0x03, 0x1b
        /*004e*/ 	.short	0x00ff


	//----- nvinfo : EIATTR_MERCURY_ISA_VERSION
	.align		4
        /*0050*/ 	.byte	0x03, 0x5f
        /*0052*/ 	.short	0x0101


	//----- nvinfo : EIATTR_VRC_CTA_INIT_COUNT
	.align		4
        /*0054*/ 	.byte	0x02, 0x4a
	.zero		1
	.zero		1


	//----- nvinfo : EIATTR_EXIT_INSTR_OFFSETS
	.align		4
        /*0058*/ 	.byte	0x04, 0x1c
        /*005a*/ 	.short	(.L_17 - .L_16)


	//   ....[0]....
.L_16:
        /*005c*/ 	.word	0x00000090


	//   ....[1]....
        /*0060*/ 	.word	0x000003a0


	//   ....[2]....
        /*0064*/ 	.word	0x000005d0


	//----- nvinfo : EIATTR_CRS_STACK_SIZE
	.align		4
.L_17:
        /*0068*/ 	.byte	0x04, 0x1e
        /*006a*/ 	.short	(.L_19 - .L_18)
.L_18:
        /*006c*/ 	.word	0x00000000


	//----- nvinfo : EIATTR_CBANK_PARAM_SIZE
	.align		4
.L_19:
        /*0070*/ 	.byte	0x03, 0x19
        /*0072*/ 	.short	0x0020


	//----- nvinfo : EIATTR_PARAM_CBANK
	.align		4
        /*0074*/ 	.byte	0x04, 0x0a
        /*0076*/ 	.short	(.L_21 - .L_20)
	.align		4
.L_20:
        /*0078*/ 	.word	index@(.nv.constant0._Z10multKerneliPfS_S_)
        /*007c*/ 	.short	0x0380
        /*007e*/ 	.short	0x0020


	//----- nvinfo : EIATTR_SW_WAR
	.align		4
.L_21:
        /*0080*/ 	.byte	0x04, 0x36
        /*0082*/ 	.short	(.L_23 - .L_22)
.L_22:
        /*0084*/ 	.word	0x00000008
.L_23:


//--------------------- .nv.callgraph             --------------------------
	.section	.nv.callgraph,"",@"SHT_CUDA_CALLGRAPH"
	.align	4
	.sectionentsize	8
	.align		4
        /*0000*/ 	.word	0x00000000
	.align		4
        /*0004*/ 	.word	0xffffffff
	.align		4
        /*0008*/ 	.word	0x00000000
	.align		4
        /*000c*/ 	.word	0xfffffffe
	.align		4
        /*0010*/ 	.word	0x00000000
	.align		4
        /*0014*/ 	.word	0xfffffffd
	.align		4
        /*0018*/ 	.word	0x00000000
	.align		4
        /*001c*/ 	.word	0xfffffffc


//--------------------- .text._Z10multKerneliPfS_S_ --------------------------
	.section	.text._Z10multKerneliPfS_S_,"ax",@progbits
	.align	128
        .global         _Z10multKerneliPfS_S_
        .type           _Z10multKerneliPfS_S_,@function
        .size           _Z10multKerneliPfS_S_,(.L_x_5 - _Z10multKerneliPfS_S_)
        .other          _Z10multKerneliPfS_S_,@"STO_CUDA_ENTRY STV_DEFAULT"
_Z10multKerneliPfS_S_:
.text._Z10multKerneliPfS_S_:
[----:B------:R-:W-:Y:S01]  /*0000*/  LDC R1, c[0x0][0x37c] ;  /* 0x0000df00ff017b82 */ /* 0x000fe20000000800 */
[----:B------:R-:W0:Y:S07]  /*0010*/  S2R R3, SR_TID.X ;  /* 0x0000000000037919 */ /* 0x000e2e0000002100 */
[----:B------:R-:W0:Y:S01]  /*0020*/  S2UR UR4, SR_CTAID.X ;  /* 0x00000000000479c3 */ /* 0x000e220000002500 */
[----:B------:R-:W1:Y:S07]  /*0030*/  LDCU UR6, c[0x0][0x380] ;  /* 0x00007000ff0677ac */ /* 0x000e6e0008000800 */
[----:B------:R-:W0:Y:S01]  /*0040*/  LDC R0, c[0x0][0x360] ;  /* 0x0000d800ff007b82 */ /* 0x000e220000000800 */
[----:B------:R-:W2:Y:S01]  /*0050*/  LDCU UR5, c[0x0][0x370] ;  /* 0x00006e00ff0577ac */ /* 0x000ea20008000800 */
[----:B0-----:R-:W-:-:S02]  /*0060*/  IMAD R3, R0, UR4, R3 ;  /* 0x0000000400037c24 */ /* 0x001fc4000f8e0203 */
[----:B--2---:R-:W-:-:S03]  /*0070*/  IMAD R0, R0, UR5, RZ ;  /* 0x0000000500007c24 */ /* 0x004fc6000f8e02ff */
[----:B-1----:R-:W-:-:S13]  /*0080*/  ISETP.GE.AND P0, PT, R3, UR6, PT ;  /* 0x0000000603007c0c */ /* 0x002fda000bf06270 */
[----:B------:R-:W-:Y:S05]  /*0090*/  @P0 EXIT ;  /* 0x000000000000094d */ /* 0x000fea0003800000 */
[----:B------:R-:W0:Y:S01]  /*00a0*/  I2F.U32.RP R8, R0 ;  /* 0x0000000000087306 */ /* 0x000e220000209000 */
[----:B------:R-:W-:Y:S01]  /*00b0*/  IADD3 R2, PT, PT, R0, R3, RZ ;  /* 0x0000000300027210 */ /* 0x000fe20007ffe0ff */
[----:B------:R-:W1:Y:S01]  /*00c0*/  LDCU.64 UR4, c[0x0][0x358] ;  /* 0x00006b00ff0477ac */ /* 0x000e620008000a00 */
[----:B------:R-:W-:Y:S01]  /*00d0*/  IADD3 R9, PT, PT, RZ, -R0, RZ ;  /* 0x80000000ff097210 */ /* 0x000fe20007ffe0ff */
[----:B------:R-:W-:Y:S01]  /*00e0*/  BSSY.RECONVERGENT B0, `(.L_x_0) ;  /* 0x000002b000007945 */ /* 0x000fe20003800200 */
[C---:B------:R-:W-:Y:S02]  /*00f0*/  ISETP.GE.AND P0, PT, R2.reuse, UR6, PT ;  /* 0x0000000602007c0c */ /* 0x040fe4000bf06270 */
[----:B------:R-:W-:Y:S02]  /*0100*/  VIMNMX R7, PT, PT, R2, UR6, !PT ;  /* 0x0000000602077c48 */ /* 0x000fe4000ffe0100 */
[----:B------:R-:W-:Y:S02]  /*0110*/  SEL R6, RZ, 0x1, P0 ;  /* 0x00000001ff067807 */ /* 0x000fe40000000000 */
[----:B------:R-:W-:-:S02]  /*0120*/  ISETP.NE.U32.AND P2, PT, R0, RZ, PT ;  /* 0x000000ff0000720c */ /* 0x000fc40003f45070 */
[----:B------:R-:W-:Y:S01]  /*0130*/  IADD3 R7, PT, PT, R7, -R2, -R6 ;  /* 0x8000000207077210 */ /* 0x000fe20007ffe806 */
[----:B0-----:R-:W0:Y:S02]  /*0140*/  MUFU.RCP R8, R8 ;  /* 0x0000000800087308 */ /* 0x001e240000001000 */
[----:B0-----:R-:W-:-:S06]  /*0150*/  IADD3 R4, PT, PT, R8, 0xffffffe, RZ ;  /* 0x0ffffffe08047810 */ /* 0x001fcc0007ffe0ff */
[----:B------:R0:W2:Y:S02]  /*0160*/  F2I.FTZ.U32.TRUNC.NTZ R5, R4 ;  /* 0x0000000400057305 */ /* 0x0000a4000021f000 */
[----:B0-----:R-:W-:Y:S02]  /*0170*/  HFMA2 R4, -RZ, RZ, 0, 0 ;  /* 0x00000000ff047431 */ /* 0x001fe400000001ff */
[----:B--2---:R-:W-:-:S04]  /*0180*/  IMAD R9, R9, R5, RZ ;  /* 0x0000000509097224 */ /* 0x004fc800078e02ff */
[----:B------:R-:W-:-:S06]  /*0190*/  IMAD.HI.U32 R8, R5, R9, R4 ;  /* 0x0000000905087227 */ /* 0x000fcc00078e0004 */
[----:B------:R-:W-:-:S05]  /*01a0*/  IMAD.HI.U32 R5, R8, R7, RZ ;  /* 0x0000000708057227 */ /* 0x000fca00078e00ff */
[----:B------:R-:W-:-:S05]  /*01b0*/  IADD3 R2, PT, PT, -R5, RZ, RZ ;  /* 0x000000ff05027210 */ /* 0x000fca0007ffe1ff */
[----:B------:R-:W-:-:S05]  /*01c0*/  IMAD R7, R0, R2, R7 ;  /* 0x0000000200077224 */ /* 0x000fca00078e0207 */
[----:B------:R-:W-:-:S13]  /*01d0*/  ISETP.GE.U32.AND P0, PT, R7, R0, PT ;  /* 0x000000000700720c */ /* 0x000fda0003f06070 */
[----:B------:R-:W-:Y:S02]  /*01e0*/  @P0 IADD3 R7, PT, PT, -R0, R7, RZ ;  /* 0x0000000700070210 */ /* 0x000fe40007ffe1ff */
[----:B------:R-:W-:Y:S02]  /*01f0*/  @P0 IADD3 R5, PT, PT, R5, 0x1, RZ ;  /* 0x0000000105050810 */ /* 0x000fe40007ffe0ff */
[----:B------:R-:W-:-:S13]  /*0200*/  ISETP.GE.U32.AND P1, PT, R7, R0, PT ;  /* 0x000000000700720c */ /* 0x000fda0003f26070 */
[----:B------:R-:W-:Y:S02]  /*0210*/  @P1 IADD3 R5, PT, PT, R5, 0x1, RZ ;  /* 0x0000000105051810 */ /* 0x000fe40007ffe0ff */
[----:B------:R-:W-:-:S04]  /*0220*/  @!P2 LOP3.LUT R5, RZ, R0, RZ, 0x33, !PT ;  /* 0x00000000ff05a212 */ /* 0x000fc800078e33ff */
[----:B------:R-:W-:-:S04]  /*0230*/  IADD3 R2, PT, PT, R6, R5, RZ ;  /* 0x0000000506027210 */ /* 0x000fc80007ffe0ff */
[C---:B------:R-:W-:Y:S02]  /*0240*/  LOP3.LUT R4, R2.reuse, 0x3, RZ, 0xc0, !PT ;  /* 0x0000000302047812 */ /* 0x040fe400078ec0ff */
[----:B------:R-:W-:Y:S02]  /*0250*/  ISETP.GE.U32.AND P1, PT, R2, 0x3, PT ;  /* 0x000000030200780c */ /* 0x000fe40003f26070 */
[----:B------:R-:W-:-:S13]  /*0260*/  ISETP.NE.AND P0, PT, R4, 0x3, PT ;  /* 0x000000030400780c */ /* 0x000fda0003f05270 */
[----:B-1----:R-:W-:Y:S05]  /*0270*/  @!P0 BRA `(.L_x_1) ;  /* 0x0000000000448947 */ /* 0x002fea0003800000 */
[----:B------:R-:W0:Y:S01]  /*0280*/  LDC.64 R4, c[0x0][0x388] ;  /* 0x0000e200ff047b82 */ /* 0x000e220000000a00 */
[----:B------:R-:W-:-:S04]  /*0290*/  IADD3 R2, PT, PT, R2, 0x1, RZ ;  /* 0x0000000102027810 */ /* 0x000fc80007ffe0ff */
[----:B------:R-:W-:-:S03]  /*02a0*/  LOP3.LUT R2, R2, 0x3, RZ, 0xc0, !PT ;  /* 0x0000000302027812 */ /* 0x000fc600078ec0ff */
[----:B------:R-:W1:Y:S01]  /*02b0*/  LDC.64 R6, c[0x0][0x390] ;  /* 0x0000e400ff067b82 */ /* 0x000e620000000a00 */
[----:B------:R-:W-:-:S07]  /*02c0*/  IADD3 R2, PT, PT, -R2, RZ, RZ ;  /* 0x000000ff02027210 */ /* 0x000fce0007ffe1ff */
[----:B------:R-:W2:Y:S02]  /*02d0*/  LDC.64 R8, c[0x0][0x398] ;  /* 0x0000e600ff087b82 */ /* 0x000ea40000000a00 */
.L_x_2:
[----:B-1----:R-:W-:-:S04]  /*02e0*/  IMAD.WIDE R12, R3, 0x4, R6 ;  /* 0x00000004030c7825 */ /* 0x002fc800078e0206 */
[C---:B0-----:R-:W-:Y:S02]  /*02f0*/  IMAD.WIDE R14, R3.reuse, 0x4, R4 ;  /* 0x00000004030e7825 */ /* 0x041fe400078e0204 */
[----:B---3--:R-:W3:Y:S04]  /*0300*/  LDG.E R13, desc[UR4][R12.64] ;  /* 0x000000040c0d7981 */ /* 0x008ee8000c1e1900 */
[----:B------:R-:W3:Y:S01]  /*0310*/  LDG.E R14, desc[UR4][R14.64] ;  /* 0x000000040e0e7981 */ /* 0x000ee2000c1e1900 */
[----:B--2---:R-:W-:Y:S01]  /*0320*/  IMAD.WIDE R10, R3, 0x4, R8 ;  /* 0x00000004030a7825 */ /* 0x004fe200078e0208 */
[----:B------:R-:W-:Y:S02]  /*0330*/  IADD3 R2, PT, PT, R2, 0x1, RZ ;  /* 0x0000000102027810 */ /* 0x000fe40007ffe0ff */
[----:B------:R-:W-:-:S02]  /*0340*/  IADD3 R3, PT, PT, R0, R3, RZ ;  /* 0x0000000300037210 */ /* 0x000fc40007ffe0ff */
[----:B------:R-:W-:Y:S01]  /*0350*/  ISETP.NE.AND P0, PT, R2, RZ, PT ;  /* 0x000000ff0200720c */ /* 0x000fe20003f05270 */
[----:B---3--:R-:W-:-:S05]  /*0360*/  FMUL R17, R14, R13 ;  /* 0x0000000d0e117220 */ /* 0x008fca0000400000 */
[----:B------:R3:W-:Y:S07]  /*0370*/  STG.E desc[UR4][R10.64], R17 ;  /* 0x000000110a007986 */ /* 0x0007ee000c101904 */
[----:B------:R-:W-:Y:S05]  /*0380*/  @P0 BRA `(.L_x_2) ;  /* 0xfffffffc00d40947 */ /* 0x000fea000383ffff */
.L_x_1:
[----:B------:R-:W-:Y:S05]  /*0390*/  BSYNC.RECONVERGENT B0 ;  /* 0x0000000000007941 */ /* 0x000fea0003800200 */
.L_x_0:
[----:B------:R-:W-:Y:S05]  /*03a0*/  @!P1 EXIT ;  /* 0x000000000000994d */ /* 0x000fea0003800000 */
.L_x_3:
[----:B------:R-:W3:Y:S08]  /*03b0*/  LDC.64 R4, c[0x0][0x388] ;  /* 0x0000e200ff047b82 */ /* 0x000ef00000000a00 */
[----:B------:R-:W0:Y:S01]  /*03c0*/  LDC.64 R6, c[0x0][0x390] ;  /* 0x0000e400ff067b82 */ /* 0x000e220000000a00 */
[----:B---3--:R-:W-:-:S07]  /*03d0*/  IMAD.WIDE R10, R3, 0x4, R4 ;  /* 0x00000004030a7825 */ /* 0x008fce00078e0204 */
[----:B------:R-:W1:Y:S01]  /*03e0*/  LDC.64 R4, c[0x0][0x398] ;  /* 0x0000e600ff047b82 */ /* 0x000e620000000a00 */
[----:B--2---:R-:W2:Y:S01]  /*03f0*/  LDG.E R2, desc[UR4][R10.64] ;  /* 0x000000040a027981 */ /* 0x004ea2000c1e1900 */
[----:B0-----:R-:W-:-:S05]  /*0400*/  IMAD.WIDE R12, R3, 0x4, R6 ;  /* 0x00000004030c7825 */ /* 0x001fca00078e0206 */
[----:B------:R-:W2:Y:S01]  /*0410*/  LDG.E R7, desc[UR4][R12.64] ;  /* 0x000000040c077981 */ /* 0x000ea2000c1e1900 */
[----:B-1----:R-:W-:-:S04]  /*0420*/  IMAD.WIDE R16, R3, 0x4, R4 ;  /* 0x0000000403107825 */ /* 0x002fc800078e0204 */
[----:B------:R-:W-:-:S04]  /*0430*/  IMAD.WIDE R4, R0, 0x4, R10 ;  /* 0x0000000400047825 */ /* 0x000fc800078e020a */
[----:B--2---:R-:W-:Y:S01]  /*0440*/  FMUL R19, R2, R7 ;  /* 0x0000000702137220 */ /* 0x004fe20000400000 */
[----:B------:R-:W-:-:S04]  /*0450*/  IMAD.WIDE R6, R0, 0x4, R12 ;  /* 0x0000000400067825 */ /* 0x000fc800078e020c */
[----:B------:R0:W-:Y:S04]  /*0460*/  STG.E desc[UR4][R16.64], R19 ;  /* 0x0000001310007986 */ /* 0x0001e8000c101904 */
[----:B------:R-:W2:Y:S04]  /*0470*/  LDG.E R2, desc[UR4][R4.64] ;  /* 0x0000000404027981 */ /* 0x000ea8000c1e1900 */
[----:B------:R-:W2:Y:S01]  /*0480*/  LDG.E R15, desc[UR4][R6.64] ;  /* 0x00000004060f7981 */ /* 0x000ea2000c1e1900 */
[----:B------:R-:W-:-:S04]  /*0490*/  IMAD.WIDE R8, R0, 0x4, R16 ;  /* 0x0000000400087825 */ /* 0x000fc800078e0210 */
[----:B------:R-:W-:-:S04]  /*04a0*/  IMAD.WIDE R10, R0, 0x4, R4 ;  /* 0x00000004000a7825 */ /* 0x000fc800078e0204 */
[----:B------:R-:W-:-:S04]  /*04b0*/  IMAD.WIDE R12, R0, 0x4, R6 ;  /* 0x00000004000c7825 */ /* 0x000fc800078e0206 */
[----:B--2---:R-:W-:-:S05]  /*04c0*/  FMUL R21, R2, R15 ;  /* 0x0000000f02157220 */ /* 0x004fca0000400000 */
        /* <DEDUP_REMOVED lines=8> */
[----:B------:R-:W1:Y:S04]  /*0550*/  LDG.E R4, desc[UR4][R4.64] ;  /* 0x0000000404047981 */ /* 0x000e68000c1e1900 */
[----:B------:R-:W1:Y:S01]  /*0560*/  LDG.E R7, desc[UR4][R6.64] ;  /* 0x0000000406077981 */ /* 0x000e62000c1e1900 */
[C---:B0-----:R-:W-:Y:S01]  /*0570*/  IMAD.WIDE R16, R0.reuse, 0x4, R14 ;  /* 0x0000000400107825 */ /* 0x041fe200078e020e */
[----:B------:R-:W-:-:S04]  /*0580*/  LEA R3, R0, R3, 0x2 ;  /* 0x0000000300037211 */ /* 0x000fc800078e10ff */
[----:B------:R-:W-:Y:S01]  /*0590*/  ISETP.GE.AND P0, PT, R3, UR6, PT ;  /* 0x0000000603007c0c */ /* 0x000fe2000bf06270 */
[----:B-1----:R-:W-:-:S05]  /*05a0*/  FMUL R9, R4, R7 ;  /* 0x0000000704097220 */ /* 0x002fca0000400000 */
[----:B------:R2:W-:Y:S07]  /*05b0*/  STG.E desc[UR4][R16.64], R9 ;  /* 0x0000000910007986 */ /* 0x0005ee000c101904 */
[----:B------:R-:W-:Y:S05]  /*05c0*/  @!P0 BRA `(.L_x_3) ;  /* 0xfffffffc00788947 */ /* 0x000fea000383ffff */
[----:B------:R-:W-:Y:S05]  /*05d0*/  EXIT ;  /* 0x000000000000794d */ /* 0x000fea0003800000 */
.L_x_4:
[----:B------:R-:W-:-:S00]  /*05e0*/  BRA `(.L_x_4) ;  /* 0xfffffffc00fc7947 */ /* 0x000fc0000383ffff */
[----:B------:R-:W-:-:S00]  /*05f0*/  NOP ;  /* 0x0000000000007918 */ /* 0x000fc00000000000 */
        /* <DEDUP_REMOVED lines=8> */
.L_x_5:


//--------------------- .nv.shared.reserved.0     --------------------------
	.section	.nv.shared.reserved.0,"aw",@nobits
	.weak		__nv_reservedSMEM_offset_0_alias
	.size		__nv_reservedSMEM_offset_0_alias, 0, 64
	.other		__nv_reservedSMEM_offset_0_alias,@"STO_CUDA_RESERVED_SHARED STV_DEFAULT"
__nv_reservedSMEM_offset_0_alias:
	.zero		0
	.zero		64


//--------------------- .nv.constant0._Z10multKerneliPfS_S_ --------------------------
	.section	.nv.constant0._Z10multKerneliPfS_S_,"a",@progbits
	.sectionflags	@""
	.align	4
.nv.constant0._Z10multKerneliPfS_S_:
	.zero		928


//--------------------- SYMBOLS --------------------------

	.type		.nv.reservedSmem.offset0,@object
	.size		.nv.reservedSmem.offset0,0x4
